//
// Generated by NVIDIA NVVM Compiler
//
// Compiler Build ID: CL-36424714
// Cuda compilation tools, release 13.0, V13.0.88
// Based on NVVM 20.0.0
//

.version 9.0
.target sm_100
.address_size 64

	// .globl	_Z11vectvectaddPdS_S_i

.visible .entry _Z11vectvectaddPdS_S_i(
	.param .u64 .ptr .align 1 _Z11vectvectaddPdS_S_i_param_0,
	.param .u64 .ptr .align 1 _Z11vectvectaddPdS_S_i_param_1,
	.param .u64 .ptr .align 1 _Z11vectvectaddPdS_S_i_param_2,
	.param .u32 _Z11vectvectaddPdS_S_i_param_3
)
{
	.reg .pred 	%p<2>;
	.reg .b32 	%r<12>;
	.reg .b64 	%rd<11>;
	.reg .b64 	%fd<4>;

	ld.param.u64 	%rd1, [_Z11vectvectaddPdS_S_i_param_0];
	ld.param.u64 	%rd2, [_Z11vectvectaddPdS_S_i_param_1];
	ld.param.u64 	%rd3, [_Z11vectvectaddPdS_S_i_param_2];
	ld.param.u32 	%r2, [_Z11vectvectaddPdS_S_i_param_3];
	mov.u32 	%r3, %ctaid.x;
	mov.u32 	%r4, %ntid.x;
	mov.u32 	%r5, %tid.x;
	mov.u32 	%r6, %ctaid.y;
	mov.u32 	%r7, %ntid.y;
	mov.u32 	%r8, %tid.y;
	mad.lo.s32 	%r9, %r6, %r7, %r8;
	mov.u32 	%r10, %nctaid.x;
	mad.lo.s32 	%r11, %r9, %r10, %r3;
	mad.lo.s32 	%r1, %r11, %r4, %r5;
	setp.ge.s32 	%p1, %r1, %r2;
	@%p1 bra 	$L__BB0_2;
	cvta.to.global.u64 	%rd4, %rd1;
	cvta.to.global.u64 	%rd5, %rd2;
	cvta.to.global.u64 	%rd6, %rd3;
	mul.wide.s32 	%rd7, %r1, 8;
	add.s64 	%rd8, %rd4, %rd7;
	ld.global.f64 	%fd1, [%rd8];
	add.s64 	%rd9, %rd5, %rd7;
	ld.global.f64 	%fd2, [%rd9];
	add.f64 	%fd3, %fd1, %fd2;
	add.s64 	%rd10, %rd6, %rd7;
	st.global.f64 	[%rd10], %fd3;
$L__BB0_2:
	ret;

}


// ===== COMPILED SASS (sm_100) =====

	.target	sm_100

	.elftype	@"ET_EXEC"


//--------------------- .note.nv.tkinfo           --------------------------
	.section	.note.nv.tkinfo,"",@"SHT_NOTE"
	.sectionflags	@"SHF_NOTE_NV_TKINFO"
	.tkinfo
        /*0018*/ 	.word	0x00000002
        /*0030*/ 	.string	""
        /*0030*/ 	.string	"ptxas"
        /*0030*/ 	.string	"Cuda compilation tools, release 13.0, V13.0.88"
        /*0030*/ 	.string	"Build cuda_13.0.r13.0/compiler.36424714_0"
        /*0030*/ 	.string	"-arch sm_100 -m 64 "



//--------------------- .note.nv.cuinfo           --------------------------
	.section	.note.nv.cuinfo,"",@"SHT_NOTE"
	.sectionflags	@"SHF_NOTE_NV_CUINFO"
        /*0018*/ 	.short	0x0002
        /*001a*/ 	.short	0x0064
        /*001c*/ 	.short	0x0082
	.zero		2


//--------------------- .nv.info                  --------------------------
	.section	.nv.info,"",@"SHT_CUDA_INFO"
	.align	4


	//----- nvinfo : EIATTR_REGCOUNT
	.align		4
        /*0000*/ 	.byte	0x04, 0x2f
        /*0002*/ 	.short	(.L_1 - .L_0)
	.align		4
.L_0:
        /*0004*/ 	.word	index@(_Z11vectvectaddPdS_S_i)
        /*0008*/ 	.word	0x0000000e


	//----- nvinfo : EIATTR_FRAME_SIZE
	.align		4
.L_1:
        /*000c*/ 	.byte	0x04, 0x11
        /*000e*/ 	.short	(.L_3 - .L_2)
	.align		4
.L_2:
        /*0010*/ 	.word	index@(_Z11vectvectaddPdS_S_i)
        /*0014*/ 	.word	0x00000000


	//----- nvinfo : EIATTR_MIN_STACK_SIZE
	.align		4
.L_3:
        /*0018*/ 	.byte	0x04, 0x12
        /*001a*/ 	.short	(.L_5 - .L_4)
	.align		4
.L_4:
        /*001c*/ 	.word	index@(_Z11vectvectaddPdS_S_i)
        /*0020*/ 	.word	0x00000000
.L_5:


//--------------------- .nv.compat                --------------------------
	.section	.nv.compat,"",@"SHT_CUDA_COMPAT_INFO"
	.align	4
        /*0000*/ 	.byte	0x02, 0x09, 0x00, 0x00, 0x02, 0x02, 0x01, 0x00, 0x02, 0x05, 0x05, 0x00, 0x03, 0x07, 0x01, 0x01
        /*0010*/ 	.byte	0x02, 0x03, 0x00, 0x00, 0x02, 0x06, 0x01, 0x00, 0x04, 0x0b, 0x08, 0x00, 0x01, 0x00, 0x00, 0x00
        /*0020*/ 	.byte	0x00, 0x00, 0x00, 0x00


//--------------------- .nv.info._Z11vectvectaddPdS_S_i --------------------------
	.section	.nv.info._Z11vectvectaddPdS_S_i,"",@"SHT_CUDA_INFO"
	.sectionflags	@""
	.align	4


	//----- nvinfo : EIATTR_CUDA_API_VERSION
	.align		4
        /*0000*/ 	.byte	0x04, 0x37
        /*0002*/ 	.short	(.L_7 - .L_6)
.L_6:
        /*0004*/ 	.word	0x00000082


	//----- nvinfo : EIATTR_KPARAM_INFO
	.align		4
.L_7:
        /*0008*/ 	.byte	0x04, 0x17
        /*000a*/ 	.short	(.L_9 - .L_8)
.L_8:
        /*000c*/ 	.word	0x00000000
        /*0010*/ 	.short	0x0003
        /*0012*/ 	.short	0x0018
        /*0014*/ 	.byte	0x00, 0xf0, 0x11, 0x00


	//----- nvinfo : EIATTR_KPARAM_INFO
	.align		4
.L_9:
        /*0018*/ 	.byte	0x04, 0x17
        /*001a*/ 	.short	(.L_11 - .L_10)
.L_10:
        /*001c*/ 	.word	0x00000000
        /*0020*/ 	.short	0x0002
        /*0022*/ 	.short	0x0010
        /*0024*/ 	.byte	0x00, 0xf5, 0x21, 0x00


	//----- nvinfo : EIATTR_KPARAM_INFO
	.align		4
.L_11:
        /*0028*/ 	.byte	0x04, 0x17
        /*002a*/ 	.short	(.L_13 - .L_12)
.L_12:
        /*002c*/ 	.word	0x00000000
        /*0030*/ 	.short	0x0001
        /*0032*/ 	.short	0x0008
        /*0034*/ 	.byte	0x00, 0xf5, 0x21, 0x00


	//----- nvinfo : EIATTR_KPARAM_INFO
	.align		4
.L_13:
        /*0038*/ 	.byte	0x04, 0x17
        /*003a*/ 	.short	(.L_15 - .L_14)
.L_14:
        /*003c*/ 	.word	0x00000000
        /*0040*/ 	.short	0x0000
        /*0042*/ 	.short	0x0000
        /*0044*/ 	.byte	0x00, 0xf5, 0x21, 0x00


	//----- nvinfo : EIATTR_SPARSE_MMA_MASK
	.align		4
.L_15:
        /*0048*/ 	.byte	0x03, 0x50
        /*004a*/ 	.short	0x0000


	//----- nvinfo : EIATTR_MAXREG_COUNT
	.align		4
        /*004c*/ 	.byte	0x03, 0x1b
        /*004e*/ 	.short	0x00ff


	//----- nvinfo : EIATTR_MERCURY_ISA_VERSION
	.align		4
        /*0050*/ 	.byte	0x03, 0x5f
        /*0052*/ 	.short	0x0101


	//----- nvinfo : EIATTR_VRC_CTA_INIT_COUNT
	.align		4
        /*0054*/ 	.byte	0x02, 0x4a
	.zero		1
	.zero		1


	//----- nvinfo : EIATTR_EXIT_INSTR_OFFSETS
	.align		4
        /*0058*/ 	.byte	0x04, 0x1c
        /*005a*/ 	.short	(.L_17 - .L_16)


	//   ....[0]....
.L_16:
        /*005c*/ 	.word	0x000000d0


	//   ....[1]....
        /*0060*/ 	.word	0x00000190


	//----- nvinfo : EIATTR_CBANK_PARAM_SIZE
	.align		4
.L_17:
        /*0064*/ 	.byte	0x03, 0x19
        /*0066*/ 	.short	0x001c


	//----- nvinfo : EIATTR_PARAM_CBANK
	.align		4
        /*0068*/ 	.byte	0x04, 0x0a
        /*006a*/ 	.short	(.L_19 - .L_18)
	.align		4
.L_18:
        /*006c*/ 	.word	index@(.nv.constant0._Z11vectvectaddPdS_S_i)
        /*0070*/ 	.short	0x0380
        /*0072*/ 	.short	0x001c


	//----- nvinfo : EIATTR_SW_WAR
	.align		4
.L_19:
        /*0074*/ 	.byte	0x04, 0x36
        /*0076*/ 	.short	(.L_21 - .L_20)
.L_20:
        /*0078*/ 	.word	0x00000008
.L_21:


//--------------------- .nv.callgraph             --------------------------
	.section	.nv.callgraph,"",@"SHT_CUDA_CALLGRAPH"
	.align	4
	.sectionentsize	8
	.align		4
        /*0000*/ 	.word	0x00000000
	.align		4
        /*0004*/ 	.word	0xffffffff
	.align		4
        /*0008*/ 	.word	0x00000000
	.align		4
        /*000c*/ 	.word	0xfffffffe
	.align		4
        /*0010*/ 	.word	0x00000000
	.align		4
        /*0014*/ 	.word	0xfffffffd
	.align		4
        /*0018*/ 	.word	0x00000000
	.align		4
        /*001c*/ 	.word	0xfffffffc


//--------------------- .text._Z11vectvectaddPdS_S_i --------------------------
	.section	.text._Z11vectvectaddPdS_S_i,"ax",@progbits
	.align	128
        .global         _Z11vectvectaddPdS_S_i
        .type           _Z11vectvectaddPdS_S_i,@function
        .size           _Z11vectvectaddPdS_S_i,(.L_x_1 - _Z11vectvectaddPdS_S_i)
        .other          _Z11vectvectaddPdS_S_i,@"STO_CUDA_ENTRY STV_DEFAULT"
_Z11vectvectaddPdS_S_i:
.text._Z11vectvectaddPdS_S_i:
[----:B------:R-:W-:Y:S01]  /*0000*/  LDC R1, c[0x0][0x37c] ;  /* 0x0000df00ff017b82 */ /* 0x000fe20000000800 */
[----:B------:R-:W0:Y:S01]  /*0010*/  S2R R3, SR_TID.Y ;  /* 0x0000000000037919 */ /* 0x000e220000002200 */
[----:B------:R-:W1:Y:S06]  /*0020*/  LDCU UR5, c[0x0][0x360] ;  /* 0x00006c00ff0577ac */ /* 0x000e6c0008000800 */
[----:B------:R-:W0:Y:S01]  /*0030*/  S2UR UR6, SR_CTAID.Y ;  /* 0x00000000000679c3 */ /* 0x000e220000002600 */
[----:B------:R-:W1:Y:S01]  /*0040*/  S2R R11, SR_TID.X ;  /* 0x00000000000b7919 */ /* 0x000e620000002100 */
[----:B------:R-:W2:Y:S06]  /*0050*/  LDCU UR7, c[0x0][0x398] ;  /* 0x00007300ff0777ac */ /* 0x000eac0008000800 */
[----:B------:R-:W0:Y:S08]  /*0060*/  LDC R0, c[0x0][0x364] ;  /* 0x0000d900ff007b82 */ /* 0x000e300000000800 */
[----:B------:R-:W3:Y:S08]  /*0070*/  S2UR UR4, SR_CTAID.X ;  /* 0x00000000000479c3 */ /* 0x000ef00000002500 */
[----:B------:R-:W3:Y:S01]  /*0080*/  LDC R5, c[0x0][0x370] ;  /* 0x0000dc00ff057b82 */ /* 0x000ee20000000800 */
[----:B0-----:R-:W-:-:S04]  /*0090*/  IMAD R0, R0, UR6, R3 ;  /* 0x0000000600007c24 */ /* 0x001fc8000f8e0203 */
[----:B---3--:R-:W-:-:S04]  /*00a0*/  IMAD R0, R0, R5, UR4 ;  /* 0x0000000400007e24 */ /* 0x008fc8000f8e0205 */
[----:B-1----:R-:W-:-:S05]  /*00b0*/  IMAD R11, R0, UR5, R11 ;  /* 0x00000005000b7c24 */ /* 0x002fca000f8e020b */
[----:B--2---:R-:W-:-:S13]  /*00c0*/  ISETP.GE.AND P0, PT, R11, UR7, PT ;  /* 0x000000070b007c0c */ /* 0x004fda000bf06270 */
[----:B------:R-:W-:Y:S05]  /*00d0*/  @P0 EXIT ;  /* 0x000000000000094d */ /* 0x000fea0003800000 */
[----:B------:R-:W0:Y:S01]  /*00e0*/  LDC.64 R2, c[0x0][0x380] ;  /* 0x0000e000ff027b82 */ /* 0x000e220000000a00 */
[----:B------:R-:W1:Y:S07]  /*00f0*/  LDCU.64 UR4, c[0x0][0x358] ;  /* 0x00006b00ff0477ac */ /* 0x000e6e0008000a00 */
[----:B------:R-:W2:Y:S08]  /*0100*/  LDC.64 R4, c[0x0][0x388] ;  /* 0x0000e200ff047b82 */ /* 0x000eb00000000a00 */
[----:B------:R-:W3:Y:S01]  /*0110*/  LDC.64 R8, c[0x0][0x390] ;  /* 0x0000e400ff087b82 */ /* 0x000ee20000000a00 */
[----:B0-----:R-:W-:-:S06]  /*0120*/  IMAD.WIDE R2, R11, 0x8, R2 ;  /* 0x000000080b027825 */ /* 0x001fcc00078e0202 */
[----:B-1----:R-:W4:Y:S01]  /*0130*/  LDG.E.64 R2, desc[UR4][R2.64] ;  /* 0x0000000402027981 */ /* 0x002f22000c1e1b00 */
[----:B--2---:R-:W-:-:S06]  /*0140*/  IMAD.WIDE R4, R11, 0x8, R4 ;  /* 0x000000080b047825 */ /* 0x004fcc00078e0204 */
[----:B------:R-:W4:Y:S01]  /*0150*/  LDG.E.64 R4, desc[UR4][R4.64] ;  /* 0x0000000404047981 */ /* 0x000f22000c1e1b00 */
[----:B---3--:R-:W-:Y:S01]  /*0160*/  IMAD.WIDE R8, R11, 0x8, R8 ;  /* 0x000000080b087825 */ /* 0x008fe200078e0208 */
[----:B----4-:R-:W-:-:S07]  /*0170*/  DADD R6, R2, R4 ;  /* 0x0000000002067229 */ /* 0x010fce0000000004 */
[----:B------:R-:W-:Y:S01]  /*0180*/  STG.E.64 desc[UR4][R8.64], R6 ;  /* 0x0000000608007986 */ /* 0x000fe2000c101b04 */
[----:B------:R-:W-:Y:S05]  /*0190*/  EXIT ;  /* 0x000000000000794d */ /* 0x000fea0003800000 */
.L_x_0:
[----:B------:R-:W-:-:S00]  /*01a0*/  BRA `(.L_x_0) ;  /* 0xfffffffc00fc7947 */ /* 0x000fc0000383ffff */
[----:B------:R-:W-:-:S00]  /*01b0*/  NOP ;  /* 0x0000000000007918 */ /* 0x000fc00000000000 */
        /* <DEDUP_REMOVED lines=12> */
.L_x_1:


//--------------------- .nv.shared.reserved.0     --------------------------
	.section	.nv.shared.reserved.0,"aw",@nobits
	.weak		__nv_reservedSMEM_offset_0_alias
	.size		__nv_reservedSMEM_offset_0_alias, 0, 64
	.other		__nv_reservedSMEM_offset_0_alias,@"STO_CUDA_RESERVED_SHARED STV_DEFAULT"
__nv_reservedSMEM_offset_0_alias:
	.zero		0
	.zero		64


//--------------------- .nv.constant0._Z11vectvectaddPdS_S_i --------------------------
	.section	.nv.constant0._Z11vectvectaddPdS_S_i,"a",@progbits
	.sectionflags	@""
	.align	4
.nv.constant0._Z11vectvectaddPdS_S_i:
	.zero		924


//--------------------- SYMBOLS --------------------------

	.type		.nv.reservedSmem.offset0,@object
	.size		.nv.reservedSmem.offset0,0x4
